//
// Generated by NVIDIA NVVM Compiler
//
// Compiler Build ID: CL-36424714
// Cuda compilation tools, release 13.0, V13.0.88
// Based on NVVM 20.0.0
//

.version 9.0
.target sm_100
.address_size 64

	// .globl	_Z6vecAddPfS_S_i

.visible .entry _Z6vecAddPfS_S_i(
	.param .u64 .ptr .align 1 _Z6vecAddPfS_S_i_param_0,
	.param .u64 .ptr .align 1 _Z6vecAddPfS_S_i_param_1,
	.param .u64 .ptr .align 1 _Z6vecAddPfS_S_i_param_2,
	.param .u32 _Z6vecAddPfS_S_i_param_3
)
{
	.reg .pred 	%p<3>;
	.reg .b32 	%r<11>;
	.reg .b32 	%f<4>;
	.reg .b64 	%rd<11>;

	ld.param.u64 	%rd4, [_Z6vecAddPfS_S_i_param_0];
	ld.param.u64 	%rd5, [_Z6vecAddPfS_S_i_param_1];
	ld.param.u64 	%rd6, [_Z6vecAddPfS_S_i_param_2];
	ld.param.u32 	%r6, [_Z6vecAddPfS_S_i_param_3];
	mov.u32 	%r7, %tid.x;
	mov.u32 	%r8, %ctaid.x;
	mov.u32 	%r1, %ntid.x;
	mad.lo.s32 	%r10, %r8, %r1, %r7;
	setp.ge.s32 	%p1, %r10, %r6;
	@%p1 bra 	$L__BB0_3;
	mov.u32 	%r9, %nctaid.x;
	mul.lo.s32 	%r3, %r1, %r9;
	cvta.to.global.u64 	%rd1, %rd4;
	cvta.to.global.u64 	%rd2, %rd5;
	cvta.to.global.u64 	%rd3, %rd6;
$L__BB0_2:
	mul.wide.s32 	%rd7, %r10, 4;
	add.s64 	%rd8, %rd1, %rd7;
	ld.global.f32 	%f1, [%rd8];
	add.s64 	%rd9, %rd2, %rd7;
	ld.global.f32 	%f2, [%rd9];
	add.f32 	%f3, %f1, %f2;
	add.s64 	%rd10, %rd3, %rd7;
	st.global.f32 	[%rd10], %f3;
	add.s32 	%r10, %r10, %r3;
	setp.lt.s32 	%p2, %r10, %r6;
	@%p2 bra 	$L__BB0_2;
$L__BB0_3:
	ret;

}


// ===== COMPILED SASS (sm_100) =====

	.target	sm_100

	.elftype	@"ET_EXEC"


//--------------------- .note.nv.tkinfo           --------------------------
	.section	.note.nv.tkinfo,"",@"SHT_NOTE"
	.sectionflags	@"SHF_NOTE_NV_TKINFO"
	.tkinfo
        /*0018*/ 	.word	0x00000002
        /*0030*/ 	.string	""
        /*0030*/ 	.string	"ptxas"
        /*0030*/ 	.string	"Cuda compilation tools, release 13.0, V13.0.88"
        /*0030*/ 	.string	"Build cuda_13.0.r13.0/compiler.36424714_0"
        /*0030*/ 	.string	"-arch sm_100 -m 64 "



//--------------------- .note.nv.cuinfo           --------------------------
	.section	.note.nv.cuinfo,"",@"SHT_NOTE"
	.sectionflags	@"SHF_NOTE_NV_CUINFO"
        /*0018*/ 	.short	0x0002
        /*001a*/ 	.short	0x0064
        /*001c*/ 	.short	0x0082
	.zero		2


//--------------------- .nv.info                  --------------------------
	.section	.nv.info,"",@"SHT_CUDA_INFO"
	.align	4


	//----- nvinfo : EIATTR_REGCOUNT
	.align		4
        /*0000*/ 	.byte	0x04, 0x2f
        /*0002*/ 	.short	(.L_1 - .L_0)
	.align		4
.L_0:
        /*0004*/ 	.word	index@(_Z6vecAddPfS_S_i)
        /*0008*/ 	.word	0x00000014


	//----- nvinfo : EIATTR_FRAME_SIZE
	.align		4
.L_1:
        /*000c*/ 	.byte	0x04, 0x11
        /*000e*/ 	.short	(.L_3 - .L_2)
	.align		4
.L_2:
        /*0010*/ 	.word	index@(_Z6vecAddPfS_S_i)
        /*0014*/ 	.word	0x00000000


	//----- nvinfo : EIATTR_MIN_STACK_SIZE
	.align		4
.L_3:
        /*0018*/ 	.byte	0x04, 0x12
        /*001a*/ 	.short	(.L_5 - .L_4)
	.align		4
.L_4:
        /*001c*/ 	.word	index@(_Z6vecAddPfS_S_i)
        /*0020*/ 	.word	0x00000000
.L_5:


//--------------------- .nv.compat                --------------------------
	.section	.nv.compat,"",@"SHT_CUDA_COMPAT_INFO"
	.align	4
        /*0000*/ 	.byte	0x02, 0x09, 0x00, 0x00, 0x02, 0x02, 0x01, 0x00, 0x02, 0x05, 0x05, 0x00, 0x03, 0x07, 0x01, 0x01
        /*0010*/ 	.byte	0x02, 0x03, 0x00, 0x00, 0x02, 0x06, 0x01, 0x00, 0x04, 0x0b, 0x08, 0x00, 0x09, 0x00, 0x00, 0x00
        /*0020*/ 	.byte	0x00, 0x00, 0x00, 0x00


//--------------------- .nv.info._Z6vecAddPfS_S_i --------------------------
	.section	.nv.info._Z6vecAddPfS_S_i,"",@"SHT_CUDA_INFO"
	.sectionflags	@""
	.align	4


	//----- nvinfo : EIATTR_CUDA_API_VERSION
	.align		4
        /*0000*/ 	.byte	0x04, 0x37
        /*0002*/ 	.short	(.L_7 - .L_6)
.L_6:
        /*0004*/ 	.word	0x00000082


	//----- nvinfo : EIATTR_KPARAM_INFO
	.align		4
.L_7:
        /*0008*/ 	.byte	0x04, 0x17
        /*000a*/ 	.short	(.L_9 - .L_8)
.L_8:
        /*000c*/ 	.word	0x00000000
        /*0010*/ 	.short	0x0003
        /*0012*/ 	.short	0x0018
        /*0014*/ 	.byte	0x00, 0xf0, 0x11, 0x00


	//----- nvinfo : EIATTR_KPARAM_INFO
	.align		4
.L_9:
        /*0018*/ 	.byte	0x04, 0x17
        /*001a*/ 	.short	(.L_11 - .L_10)
.L_10:
        /*001c*/ 	.word	0x00000000
        /*0020*/ 	.short	0x0002
        /*0022*/ 	.short	0x0010
        /*0024*/ 	.byte	0x00, 0xf5, 0x21, 0x00


	//----- nvinfo : EIATTR_KPARAM_INFO
	.align		4
.L_11:
        /*0028*/ 	.byte	0x04, 0x17
        /*002a*/ 	.short	(.L_13 - .L_12)
.L_12:
        /*002c*/ 	.word	0x00000000
        /*0030*/ 	.short	0x0001
        /*0032*/ 	.short	0x0008
        /*0034*/ 	.byte	0x00, 0xf5, 0x21, 0x00


	//----- nvinfo : EIATTR_KPARAM_INFO
	.align		4
.L_13:
        /*0038*/ 	.byte	0x04, 0x17
        /*003a*/ 	.short	(.L_15 - .L_14)
.L_14:
        /*003c*/ 	.word	0x00000000
        /*0040*/ 	.short	0x0000
        /*0042*/ 	.short	0x0000
        /*0044*/ 	.byte	0x00, 0xf5, 0x21, 0x00


	//----- nvinfo : EIATTR_SPARSE_MMA_MASK
	.align		4
.L_15:
        /*0048*/ 	.byte	0x03, 0x50
        /*004a*/ 	.short	0x0000


	//----- nvinfo : EIATTR_MAXREG_COUNT
	.align		4
        /*004c*/ 	.byte	0x03, 0x1b
        /*004e*/ 	.short	0x00ff


	//----- nvinfo : EIATTR_MERCURY_ISA_VERSION
	.align		4
        /*0050*/ 	.byte	0x03, 0x5f
        /*0052*/ 	.short	0x0101


	//----- nvinfo : EIATTR_VRC_CTA_INIT_COUNT
	.align		4
        /*0054*/ 	.byte	0x02, 0x4a
	.zero		1
	.zero		1


	//----- nvinfo : EIATTR_EXIT_INSTR_OFFSETS
	.align		4
        /*0058*/ 	.byte	0x04, 0x1c
        /*005a*/ 	.short	(.L_17 - .L_16)


	//   ....[0]....
.L_16:
        /*005c*/ 	.word	0x00000070


	//   ....[1]....
        /*0060*/ 	.word	0x00000180


	//----- nvinfo : EIATTR_CRS_STACK_SIZE
	.align		4
.L_17:
        /*0064*/ 	.byte	0x04, 0x1e
        /*0066*/ 	.short	(.L_19 - .L_18)
.L_18:
        /*0068*/ 	.word	0x00000000


	//----- nvinfo : EIATTR_CBANK_PARAM_SIZE
	.align		4
.L_19:
        /*006c*/ 	.byte	0x03, 0x19
        /*006e*/ 	.short	0x001c


	//----- nvinfo : EIATTR_PARAM_CBANK
	.align		4
        /*0070*/ 	.byte	0x04, 0x0a
        /*0072*/ 	.short	(.L_21 - .L_20)
	.align		4
.L_20:
        /*0074*/ 	.word	index@(.nv.constant0._Z6vecAddPfS_S_i)
        /*0078*/ 	.short	0x0380
        /*007a*/ 	.short	0x001c


	//----- nvinfo : EIATTR_SW_WAR
	.align		4
.L_21:
        /*007c*/ 	.byte	0x04, 0x36
        /*007e*/ 	.short	(.L_23 - .L_22)
.L_22:
        /*0080*/ 	.word	0x00000008
.L_23:


//--------------------- .nv.callgraph             --------------------------
	.section	.nv.callgraph,"",@"SHT_CUDA_CALLGRAPH"
	.align	4
	.sectionentsize	8
	.align		4
        /*0000*/ 	.word	0x00000000
	.align		4
        /*0004*/ 	.word	0xffffffff
	.align		4
        /*0008*/ 	.word	0x00000000
	.align		4
        /*000c*/ 	.word	0xfffffffe
	.align		4
        /*0010*/ 	.word	0x00000000
	.align		4
        /*0014*/ 	.word	0xfffffffd
	.align		4
        /*0018*/ 	.word	0x00000000
	.align		4
        /*001c*/ 	.word	0xfffffffc


//--------------------- .text._Z6vecAddPfS_S_i    --------------------------
	.section	.text._Z6vecAddPfS_S_i,"ax",@progbits
	.align	128
        .global         _Z6vecAddPfS_S_i
        .type           _Z6vecAddPfS_S_i,@function
        .size           _Z6vecAddPfS_S_i,(.L_x_2 - _Z6vecAddPfS_S_i)
        .other          _Z6vecAddPfS_S_i,@"STO_CUDA_ENTRY STV_DEFAULT"
_Z6vecAddPfS_S_i:
.text._Z6vecAddPfS_S_i:
[----:B------:R-:W-:Y:S01]  /*0000*/  LDC R1, c[0x0][0x37c] ;  /* 0x0000df00ff017b82 */ /* 0x000fe20000000800 */
[----:B------:R-:W0:Y:S07]  /*0010*/  S2R R0, SR_TID.X ;  /* 0x0000000000007919 */ /* 0x000e2e0000002100 */
[----:B------:R-:W0:Y:S01]  /*0020*/  S2UR UR4, SR_CTAID.X ;  /* 0x00000000000479c3 */ /* 0x000e220000002500 */
[----:B------:R-:W1:Y:S07]  /*0030*/  LDCU UR5, c[0x0][0x398] ;  /* 0x00007300ff0577ac */ /* 0x000e6e0008000800 */
[----:B------:R-:W0:Y:S02]  /*0040*/  LDC R15, c[0x0][0x360] ;  /* 0x0000d800ff0f7b82 */ /* 0x000e240000000800 */
[----:B0-----:R-:W-:-:S05]  /*0050*/  IMAD R0, R15, UR4, R0 ;  /* 0x000000040f007c24 */ /* 0x001fca000f8e0200 */
[----:B-1----:R-:W-:-:S13]  /*0060*/  ISETP.GE.AND P0, PT, R0, UR5, PT ;  /* 0x0000000500007c0c */ /* 0x002fda000bf06270 */
[----:B------:R-:W-:Y:S05]  /*0070*/  @P0 EXIT ;  /* 0x000000000000094d */ /* 0x000fea0003800000 */
[----:B------:R-:W0:Y:S01]  /*0080*/  LDC.64 R12, c[0x0][0x390] ;  /* 0x0000e400ff0c7b82 */ /* 0x000e220000000a00 */
[----:B------:R-:W1:Y:S01]  /*0090*/  LDCU UR4, c[0x0][0x370] ;  /* 0x00006e00ff0477ac */ /* 0x000e620008000800 */
[----:B------:R-:W2:Y:S06]  /*00a0*/  LDCU.64 UR6, c[0x0][0x358] ;  /* 0x00006b00ff0677ac */ /* 0x000eac0008000a00 */
[----:B------:R-:W3:Y:S08]  /*00b0*/  LDC.64 R8, c[0x0][0x380] ;  /* 0x0000e000ff087b82 */ /* 0x000ef00000000a00 */
[----:B------:R-:W4:Y:S01]  /*00c0*/  LDC.64 R10, c[0x0][0x388] ;  /* 0x0000e200ff0a7b82 */ /* 0x000f220000000a00 */
[----:B-1----:R-:W-:-:S07]  /*00d0*/  IMAD R15, R15, UR4, RZ ;  /* 0x000000040f0f7c24 */ /* 0x002fce000f8e02ff */
.L_x_0:
[----:B---3--:R-:W-:-:S04]  /*00e0*/  IMAD.WIDE R2, R0, 0x4, R8 ;  /* 0x0000000400027825 */ /* 0x008fc800078e0208 */
[C---:B----4-:R-:W-:Y:S02]  /*00f0*/  IMAD.WIDE R4, R0.reuse, 0x4, R10 ;  /* 0x0000000400047825 */ /* 0x050fe400078e020a */
[----:B--2---:R-:W2:Y:S04]  /*0100*/  LDG.E R2, desc[UR6][R2.64] ;  /* 0x0000000602027981 */ /* 0x004ea8000c1e1900 */
[----:B------:R-:W2:Y:S01]  /*0110*/  LDG.E R5, desc[UR6][R4.64] ;  /* 0x0000000604057981 */ /* 0x000ea2000c1e1900 */
[----:B01----:R-:W-:Y:S01]  /*0120*/  IMAD.WIDE R6, R0, 0x4, R12 ;  /* 0x0000000400067825 */ /* 0x003fe200078e020c */
[----:B------:R-:W-:-:S04]  /*0130*/  IADD3 R0, PT, PT, R15, R0, RZ ;  /* 0x000000000f007210 */ /* 0x000fc80007ffe0ff */
[----:B------:R-:W-:Y:S01]  /*0140*/  ISETP.GE.AND P0, PT, R0, UR5, PT ;  /* 0x0000000500007c0c */ /* 0x000fe2000bf06270 */
[----:B--2---:R-:W-:-:S05]  /*0150*/  FADD R17, R2, R5 ;  /* 0x0000000502117221 */ /* 0x004fca0000000000 */
[----:B------:R1:W-:Y:S07]  /*0160*/  STG.E desc[UR6][R6.64], R17 ;  /* 0x0000001106007986 */ /* 0x0003ee000c101906 */
[----:B------:R-:W-:Y:S05]  /*0170*/  @!P0 BRA `(.L_x_0) ;  /* 0xfffffffc00d88947 */ /* 0x000fea000383ffff */
[----:B------:R-:W-:Y:S05]  /*0180*/  EXIT ;  /* 0x000000000000794d */ /* 0x000fea0003800000 */
.L_x_1:
[----:B------:R-:W-:-:S00]  /*0190*/  BRA `(.L_x_1) ;  /* 0xfffffffc00fc7947 */ /* 0x000fc0000383ffff */
[----:B------:R-:W-:-:S00]  /*01a0*/  NOP ;  /* 0x0000000000007918 */ /* 0x000fc00000000000 */
        /* <DEDUP_REMOVED lines=13> */
.L_x_2:


//--------------------- .nv.shared.reserved.0     --------------------------
	.section	.nv.shared.reserved.0,"aw",@nobits
	.weak		__nv_reservedSMEM_offset_0_alias
	.size		__nv_reservedSMEM_offset_0_alias, 0, 64
	.other		__nv_reservedSMEM_offset_0_alias,@"STO_CUDA_RESERVED_SHARED STV_DEFAULT"
__nv_reservedSMEM_offset_0_alias:
	.zero		0
	.zero		64


//--------------------- .nv.constant0._Z6vecAddPfS_S_i --------------------------
	.section	.nv.constant0._Z6vecAddPfS_S_i,"a",@progbits
	.sectionflags	@""
	.align	4
.nv.constant0._Z6vecAddPfS_S_i:
	.zero		924


//--------------------- SYMBOLS --------------------------

	.type		.nv.reservedSmem.offset0,@object
	.size		.nv.reservedSmem.offset0,0x4
